	.headerflags	@"EF_CUDA_TEXMODE_UNIFIED EF_CUDA_64BIT_ADDRESS EF_CUDA_SM86 EF_CUDA_VIRTUAL_SM(EF_CUDA_SM86)"
	.elftype	@"ET_EXEC"


//--------------------- .nv.info                  --------------------------
	.section	.nv.info,"",@"SHT_CUDA_INFO"
	.align	4


	//----- nvinfo : EIATTR_REGCOUNT
	.align		4
        /*0000*/ 	.byte	0x04, 0x2f
        /*0002*/ 	.short	(.L_1 - .L_0)
	.align		4
.L_0:
        /*0004*/ 	.word	index@(debug_timer_globaltimer_kernel)
        /*0008*/ 	.word	0x00000010


	//----- nvinfo : EIATTR_MIN_STACK_SIZE
	.align		4
.L_1:
        /*000c*/ 	.byte	0x04, 0x12
        /*000e*/ 	.short	(.L_3 - .L_2)
	.align		4
.L_2:
        /*0010*/ 	.word	index@(debug_timer_globaltimer_kernel)
        /*0014*/ 	.word	0x00000000


	//----- nvinfo : EIATTR_FRAME_SIZE
	.align		4
.L_3:
        /*0018*/ 	.byte	0x04, 0x11
        /*001a*/ 	.short	(.L_5 - .L_4)
	.align		4
.L_4:
        /*001c*/ 	.word	index@(debug_timer_globaltimer_kernel)
        /*0020*/ 	.word	0x00000000


	//----- nvinfo : EIATTR_MIN_STACK_SIZE
	.align		4
.L_5:
        /*0024*/ 	.byte	0x04, 0x12
        /*0026*/ 	.short	(.L_7 - .L_6)
	.align		4
.L_6:
        /*0028*/ 	.word	index@(debug_timer_globaltimer_kernel)
        /*002c*/ 	.word	0x00000000
.L_7:


//--------------------- .nv.info.debug_timer_globaltimer_kernel --------------------------
	.section	.nv.info.debug_timer_globaltimer_kernel,"",@"SHT_CUDA_INFO"
	.sectionflags	@""
	.align	4


	//----- nvinfo : EIATTR_CUDA_API_VERSION
	.align		4
        /*0000*/ 	.byte	0x04, 0x37
        /*0002*/ 	.short	(.L_9 - .L_8)
.L_8:
        /*0004*/ 	.word	0x0000007c


	//----- nvinfo : EIATTR_SW2861232_WAR
	.align		4
.L_9:
        /*0008*/ 	.byte	0x01, 0x35
	.zero		2


	//----- nvinfo : EIATTR_PARAM_CBANK
	.align		4
        /*000c*/ 	.byte	0x04, 0x0a
        /*000e*/ 	.short	(.L_11 - .L_10)
	.align		4
.L_10:
        /*0010*/ 	.word	index@(.nv.constant0.debug_timer_globaltimer_kernel)
        /*0014*/ 	.short	0x0160
        /*0016*/ 	.short	0x0020


	//----- nvinfo : EIATTR_CBANK_PARAM_SIZE
	.align		4
.L_11:
        /*0018*/ 	.byte	0x03, 0x19
        /*001a*/ 	.short	0x0020


	//----- nvinfo : EIATTR_KPARAM_INFO
	.align		4
        /*001c*/ 	.byte	0x04, 0x17
        /*001e*/ 	.short	(.L_13 - .L_12)
.L_12:
        /*0020*/ 	.word	0x00000000
        /*0024*/ 	.short	0x0003
        /*0026*/ 	.short	0x0018
        /*0028*/ 	.byte	0x00, 0xf0, 0x21, 0x00


	//----- nvinfo : EIATTR_KPARAM_INFO
	.align		4
.L_13:
        /*002c*/ 	.byte	0x04, 0x17
        /*002e*/ 	.short	(.L_15 - .L_14)
.L_14:
        /*0030*/ 	.word	0x00000000
        /*0034*/ 	.short	0x0002
        /*0036*/ 	.short	0x0010
        /*0038*/ 	.byte	0x00, 0xf0, 0x21, 0x00


	//----- nvinfo : EIATTR_KPARAM_INFO
	.align		4
.L_15:
        /*003c*/ 	.byte	0x04, 0x17
        /*003e*/ 	.short	(.L_17 - .L_16)
.L_16:
        /*0040*/ 	.word	0x00000000
        /*0044*/ 	.short	0x0001
        /*0046*/ 	.short	0x0008
        /*0048*/ 	.byte	0x00, 0xf0, 0x21, 0x00


	//----- nvinfo : EIATTR_KPARAM_INFO
	.align		4
.L_17:
        /*004c*/ 	.byte	0x04, 0x17
        /*004e*/ 	.short	(.L_19 - .L_18)
.L_18:
        /*0050*/ 	.word	0x00000000
        /*0054*/ 	.short	0x0000
        /*0056*/ 	.short	0x0000
        /*0058*/ 	.byte	0x00, 0xf0, 0x21, 0x00


	//----- nvinfo : EIATTR_MAXREG_COUNT
	.align		4
.L_19:
        /*005c*/ 	.byte	0x03, 0x1b
        /*005e*/ 	.short	0x00ff


	//----- nvinfo : EIATTR_EXIT_INSTR_OFFSETS
	.align		4
        /*0060*/ 	.byte	0x04, 0x1c
        /*0062*/ 	.short	(.L_21 - .L_20)


	//   ....[0]....
.L_20:
        /*0064*/ 	.word	0x00004500


	//   ....[1]....
        /*0068*/ 	.word	0x00004520


	//----- nvinfo : EIATTR_MAX_THREADS
	.align		4
.L_21:
        /*006c*/ 	.byte	0x04, 0x05
        /*006e*/ 	.short	(.L_23 - .L_22)
.L_22:
        /*0070*/ 	.word	0x00000020
        /*0074*/ 	.word	0x00000001
        /*0078*/ 	.word	0x00000001
.L_23:


//--------------------- .nv.callgraph             --------------------------
	.section	.nv.callgraph,"",@"SHT_CUDA_CALLGRAPH"
	.align	4
	.sectionentsize	8
	.align		4
        /*0000*/ 	.word	0x00000000
	.align		4
        /*0004*/ 	.word	0xffffffff
	.align		4
        /*0008*/ 	.word	0x00000000
	.align		4
        /*000c*/ 	.word	0xfffffffe
	.align		4
        /*0010*/ 	.word	0x00000000
	.align		4
        /*0014*/ 	.word	0xfffffffd
	.align		4
        /*0018*/ 	.word	0x00000000
	.align		4
        /*001c*/ 	.word	0xfffffffc


//--------------------- .nv.rel.action            --------------------------
	.section	.nv.rel.action,"",@"SHT_CUDA_RELOCINFO"
	.align	8
	.sectionentsize	8
        /*0000*/ 	.byte	0x73, 0x00, 0x00, 0x00, 0x00, 0x00, 0x00, 0x00, 0x00, 0x00, 0x00, 0x11, 0x25, 0x00, 0x05, 0x36


//--------------------- .nv.constant0.debug_timer_globaltimer_kernel --------------------------
	.section	.nv.constant0.debug_timer_globaltimer_kernel,"a",@progbits
	.sectionflags	@""
	.align	4
.nv.constant0.debug_timer_globaltimer_kernel:
	.zero		384


//--------------------- .text.debug_timer_globaltimer_kernel --------------------------
	.section	.text.debug_timer_globaltimer_kernel,"ax",@progbits
	.sectioninfo	@"SHI_REGISTERS=16"
	.align	128
        .global         debug_timer_globaltimer_kernel
        .type           debug_timer_globaltimer_kernel,@function
        .size           debug_timer_globaltimer_kernel,(.L_x_1 - debug_timer_globaltimer_kernel)
        .other          debug_timer_globaltimer_kernel,@"STO_CUDA_ENTRY STV_DEFAULT"
debug_timer_globaltimer_kernel:
.text.debug_timer_globaltimer_kernel:
[----:B------:R-:W-:Y:S02]  /*0000*/  IMAD.MOV.U32 R1, RZ, RZ, c[0x0][0x28] ;  /* 0x00000a00ff017624 */ /* 0x000fe400078e00ff */
[----:B------:R-:W0:Y:S01]  /*0010*/  S2R R0, SR_TID.X ;  /* 0x0000000000007919 */ /* 0x000e220000002100 */
[----:B------:R-:W-:-:S03]  /*0020*/  ULDC.64 UR4, c[0x0][0x118] ;  /* 0x0000460000047ab9 */ /* 0x000fc60000000a00 */
[----:B------:R-:W1:Y:S01]  /*0030*/  S2R R3, SR_CTAID.X ;  /* 0x0000000000037919 */ /* 0x000e620000002500 */
[----:B0-----:R-:W-:-:S05]  /*0040*/  LOP3.LUT R0, R0, 0x1f, RZ, 0xc0, !PT ;  /* 0x0000001f00007812 */ /* 0x001fca00078ec0ff */
[----:B-1----:R-:W-:-:S05]  /*0050*/  IMAD R0, R3, 0x20, R0 ;  /* 0x0000002003007824 */ /* 0x002fca00078e0200 */
[----:B------:R-:W-:-:S06]  /*0060*/  ISETP.GE.AND P1, PT, R0, 0x20, PT ;  /* 0x000000200000780c */ /* 0x000fcc0003f26270 */
[----:B------:R-:W-:-:S07]  /*0070*/  CS2R R2, SR_GLOBALTIMERLO ;  /* 0x0000000000027805 */ /* 0x000fce0000015200 */
[----:B------:R-:W-:-:S06]  /*0080*/  CS2R R4, SR_GLOBALTIMERLO ;  /* 0x0000000000047805 */ /* 0x000fcc0000015200 */
[----:B------:R-:W-:-:S04]  /*0090*/  IADD3 R6, P0, -R2, R4, RZ ;  /* 0x0000000402067210 */ /* 0x000fc80007f1e1ff */
[----:B------:R-:W-:Y:S01]  /*00a0*/  ISETP.LT.U32.AND P2, PT, R6, -0x1, PT ;  /* 0xffffffff0600780c */ /* 0x000fe20003f41070 */
[----:B------:R-:W-:Y:S01]  /*00b0*/  IMAD.X R7, R5, 0x1, ~R3, P0 ;  /* 0x0000000105077824 */ /* 0x000fe200000e0e03 */
[----:B------:R-:W-:-:S04]  /*00c0*/  ISETP.NE.U32.AND P0, PT, R4, R2, PT ;  /* 0x000000020400720c */ /* 0x000fc80003f05070 */
[----:B------:R-:W-:Y:S02]  /*00d0*/  ISETP.LT.U32.AND.EX P2, PT, R7, 0x7fffffff, PT, P2 ;  /* 0x7fffffff0700780c */ /* 0x000fe40003f41120 */
[----:B------:R-:W-:Y:S02]  /*00e0*/  ISETP.NE.AND.EX P0, PT, R5, R3, PT, P0 ;  /* 0x000000030500720c */ /* 0x000fe40003f05300 */
[----:B------:R-:W-:Y:S02]  /*00f0*/  SEL R2, R6, 0xffffffff, P2 ;  /* 0xffffffff06027807 */ /* 0x000fe40001000000 */
[----:B------:R-:W-:Y:S02]  /*0100*/  SEL R3, R7, 0x7fffffff, P2 ;  /* 0x7fffffff07037807 */ /* 0x000fe40001000000 */
[----:B------:R-:W-:Y:S02]  /*0110*/  SEL R2, R2, 0xffffffff, P0 ;  /* 0xffffffff02027807 */ /* 0x000fe40000000000 */
[----:B------:R-:W-:-:S02]  /*0120*/  SEL R3, R3, 0x7fffffff, P0 ;  /* 0x7fffffff03037807 */ /* 0x000fc40000000000 */
[----:B------:R-:W-:-:S06]  /*0130*/  CS2R R6, SR_GLOBALTIMERLO ;  /* 0x0000000000067805 */ /* 0x000fcc0000015200 */
[----:B------:R-:W-:Y:S02]  /*0140*/  ISETP.NE.U32.AND P0, PT, R6, R4, PT ;  /* 0x000000040600720c */ /* 0x000fe40003f05070 */
[----:B------:R-:W-:-:S02]  /*0150*/  IADD3 R9, P2, -R4, R6, RZ ;  /* 0x0000000604097210 */ /* 0x000fc40007f5e1ff */
[----:B------:R-:W-:-:S03]  /*0160*/  ISETP.NE.AND.EX P0, PT, R7, R5, PT, P0 ;  /* 0x000000050700720c */ /* 0x000fc60003f05300 */
[----:B------:R-:W-:Y:S01]  /*0170*/  IMAD.X R4, R7, 0x1, ~R5, P2 ;  /* 0x0000000107047824 */ /* 0x000fe200010e0e05 */
[----:B------:R-:W-:-:S04]  /*0180*/  ISETP.LT.U32.AND P2, PT, R9, R2, PT ;  /* 0x000000020900720c */ /* 0x000fc80003f41070 */
[----:B------:R-:W-:-:S05]  /*0190*/  ISETP.LT.U32.AND.EX P2, PT, R4, R3, PT, P2 ;  /* 0x000000030400720c */ /* 0x000fca0003f41120 */
[----:B------:R-:W-:Y:S02]  /*01a0*/  @P0 SEL R2, R9, R2, P2 ;  /* 0x0000000209020207 */ /* 0x000fe40001000000 */
[----:B------:R-:W-:Y:S02]  /*01b0*/  @P0 SEL R3, R4, R3, P2 ;  /* 0x0000000304030207 */ /* 0x000fe40001000000 */
[----:B------:R-:W-:-:S06]  /*01c0*/  CS2R R4, SR_GLOBALTIMERLO ;  /* 0x0000000000047805 */ /* 0x000fcc0000015200 */
[----:B------:R-:W-:Y:S02]  /*01d0*/  ISETP.NE.U32.AND P0, PT, R4, R6, PT ;  /* 0x000000060400720c */ /* 0x000fe40003f05070 */
[----:B------:R-:W-:Y:S02]  /*01e0*/  IADD3 R9, P2, -R6, R4, RZ ;  /* 0x0000000406097210 */ /* 0x000fe40007f5e1ff */
        /* <DEDUP_REMOVED lines=547> */
[----:B------:R-:W-:Y:S01]  /*2420*/  ISETP.NE.U32.AND P0, PT, R6, R4, PT ;  /* 0x000000040600720c */ /* 0x000fe20003f05070 */
[----:B------:R-:W-:Y:S01]  /*2430*/  CS2R R10, SRZ ;  /* 0x00000000000a7805 */ /* 0x000fe2000001ff00 */
[----:B------:R-:W-:Y:S02]  /*2440*/  IADD3 R9, P2, -R4, R6, RZ ;  /* 0x0000000604097210 */ /* 0x000fe40007f5e1ff */
[----:B------:R-:W-:-:S03]  /*2450*/  ISETP.NE.AND.EX P0, PT, R7, R5, PT, P0 ;  /* 0x000000050700720c */ /* 0x000fc60003f05300 */
[----:B------:R-:W-:Y:S01]  /*2460*/  IMAD.X R4, R7, 0x1, ~R5, P2 ;  /* 0x0000000107047824 */ /* 0x000fe200010e0e05 */
[----:B------:R-:W-:Y:S01]  /*2470*/  ISETP.LT.U32.AND P2, PT, R9, R2, PT ;  /* 0x000000020900720c */ /* 0x000fe20003f41070 */
[----:B------:R-:W-:-:S03]  /*2480*/  IMAD.MOV.U32 R7, RZ, RZ, 0x8 ;  /* 0x00000008ff077424 */ /* 0x000fc600078e00ff */
[----:B------:R-:W-:-:S05]  /*2490*/  ISETP.LT.U32.AND.EX P2, PT, R4, R3, PT, P2 ;  /* 0x000000030400720c */ /* 0x000fca0003f41120 */
[----:B------:R-:W-:Y:S01]  /*24a0*/  @P0 SEL R2, R9, R2, P2 ;  /* 0x0000000209020207 */ /* 0x000fe20001000000 */
[----:B------:R-:W-:Y:S01]  /*24b0*/  IMAD.WIDE R8, R0, R7, c[0x0][0x178] ;  /* 0x00005e0000087625 */ /* 0x000fe200078e0207 */
[----:B------:R-:W-:-:S03]  /*24c0*/  @P0 SEL R3, R4, R3, P2 ;  /* 0x0000000304030207 */ /* 0x000fc60001000000 */
[C---:B------:R-:W-:Y:S02]  /*24d0*/  IMAD.WIDE R4, R0.reuse, R7, c[0x0][0x160] ;  /* 0x0000580000047625 */ /* 0x040fe400078e0207 */
[----:B------:R0:W-:Y:S04]  /*24e0*/  @!P1 STG.E.64 [R8.64], R2 ;  /* 0x0000000208009986 */ /* 0x0001e8000c101b04 */
[----:B------:R-:W2:Y:S01]  /*24f0*/  @!P1 LDG.E.64 R10, [R4.64] ;  /* 0x00000004040a9981 */ /* 0x000ea2000c1e1b00 */
[----:B------:R-:W-:Y:S02]  /*2500*/  IADD3 R6, R0, 0x1, RZ ;  /* 0x0000000100067810 */ /* 0x000fe40007ffe0ff */
[----:B--2---:R-:W-:Y:S02]  /*2510*/  SEL R13, R10, RZ, !P1 ;  /* 0x000000ff0a0d7207 */ /* 0x004fe40004800000 */
[----:B------:R-:W-:-:S02]  /*2520*/  SEL R11, R11, RZ, !P1 ;  /* 0x000000ff0b0b7207 */ /* 0x000fc40004800000 */
[----:B0-----:R-:W-:-:S05]  /*2530*/  CS2R R2, SR_GLOBALTIMERLO ;  /* 0x0000000000027805 */ /* 0x001fca0000015200 */
[----:B------:R-:W-:Y:S02]  /*2540*/  IMAD.MOV.U32 R9, RZ, RZ, 0x11 ;  /* 0x00000011ff097424 */ /* 0x000fe400078e00ff */
[----:B------:R-:W-:-:S04]  /*2550*/  IMAD.HI.U32 R6, R6, 0x11, RZ ;  /* 0x0000001106067827 */ /* 0x000fc800078e00ff */
[----:B------:R-:W-:-:S05]  /*2560*/  IMAD R8, R0, R9, 0x11 ;  /* 0x0000001100087424 */ /* 0x000fca00078e0209 */
[----:B------:R-:W-:-:S04]  /*2570*/  IADD3 R13, P0, P2, R8, R8, R13 ;  /* 0x00000008080d7210 */ /* 0x000fc80007a1e00d */
[----:B------:R-:W-:Y:S02]  /*2580*/  IADD3 R13, P3, P4, R8, R8, R13 ;  /* 0x00000008080d7210 */ /* 0x000fe40007c7e00d */
[----:B------:R-:W-:Y:S02]  /*2590*/  IADD3.X R9, R6, R6, R11, P0, P2 ;  /* 0x0000000606097210 */ /* 0x000fe400007e440b */
[----:B------:R-:W-:Y:S02]  /*25a0*/  IADD3 R13, P0, P2, R8, R8, R13 ;  /* 0x00000008080d7210 */ /* 0x000fe40007a1e00d */
[----:B------:R-:W-:Y:S02]  /*25b0*/  IADD3.X R9, R6, R6, R9, P3, P4 ;  /* 0x0000000606097210 */ /* 0x000fe40001fe8409 */
[----:B------:R-:W-:Y:S02]  /*25c0*/  IADD3 R13, P3, P4, R8, R8, R13 ;  /* 0x00000008080d7210 */ /* 0x000fe40007c7e00d */
[----:B------:R-:W-:-:S02]  /*25d0*/  IADD3.X R9, R6, R6, R9, P0, P2 ;  /* 0x0000000606097210 */ /* 0x000fc400007e4409 */
        /* <DEDUP_REMOVED lines=491> */
[----:B------:R-:W-:-:S04]  /*4490*/  IADD3.X R9, R6, R6, R9, P0, P2 ;  /* 0x0000000606097210 */ /* 0x000fc800007e4409 */
[----:B------:R-:W-:Y:S02]  /*44a0*/  IADD3.X R13, R6, R6, R9, P3, P4 ;  /* 0x00000006060d7210 */ /* 0x000fe40001fe8409 */
[----:B------:R-:W-:-:S05]  /*44b0*/  CS2R R10, SR_GLOBALTIMERLO ;  /* 0x00000000000a7805 */ /* 0x000fca0000015200 */
[CC--:B------:R-:W-:Y:S01]  /*44c0*/  IMAD.WIDE R8, R0.reuse, R7.reuse, c[0x0][0x168] ;  /* 0x00005a0000087625 */ /* 0x0c0fe200078e0207 */
[----:B------:R0:W-:Y:S03]  /*44d0*/  @!P1 STG.E.64 [R4.64], R12 ;  /* 0x0000000c04009986 */ /* 0x0001e6000c101b04 */
[----:B------:R-:W-:Y:S01]  /*44e0*/  IMAD.WIDE R6, R0, R7, c[0x0][0x170] ;  /* 0x00005c0000067625 */ /* 0x000fe200078e0207 */
[----:B------:R0:W-:Y:S01]  /*44f0*/  @!P1 STG.E.64 [R8.64], R2 ;  /* 0x0000000208009986 */ /* 0x0001e2000c101b04 */
[----:B------:R-:W-:Y:S05]  /*4500*/  @P1 EXIT ;  /* 0x000000000000194d */ /* 0x000fea0003800000 */
[----:B------:R-:W-:Y:S01]  /*4510*/  STG.E.64 [R6.64], R10 ;  /* 0x0000000a06007986 */ /* 0x000fe2000c101b04 */
[----:B------:R-:W-:Y:S05]  /*4520*/  EXIT ;  /* 0x000000000000794d */ /* 0x000fea0003800000 */
.L_x_0:
[----:B------:R-:W-:-:S00]  /*4530*/  BRA `(.L_x_0) ;  /* 0xfffffff000007947 */ /* 0x000fc0000383ffff */
[----:B------:R-:W-:-:S00]  /*4540*/  NOP ;  /* 0x0000000000007918 */ /* 0x000fc00000000000 */
        /* <DEDUP_REMOVED lines=11> */
.L_x_1:
